//
// Generated by NVIDIA NVVM Compiler
//
// Compiler Build ID: CL-36424714
// Cuda compilation tools, release 13.0, V13.0.88
// Based on NVVM 20.0.0
//

.version 9.0
.target sm_100
.address_size 64

	// .globl	_Z19NbodyKernelOnDevicePfiS_i

.visible .entry _Z19NbodyKernelOnDevicePfiS_i(
	.param .u64 .ptr .align 1 _Z19NbodyKernelOnDevicePfiS_i_param_0,
	.param .u32 _Z19NbodyKernelOnDevicePfiS_i_param_1,
	.param .u64 .ptr .align 1 _Z19NbodyKernelOnDevicePfiS_i_param_2,
	.param .u32 _Z19NbodyKernelOnDevicePfiS_i_param_3
)
{


	ret;

}


// ===== COMPILED SASS (sm_100) =====

	.target	sm_100

	.elftype	@"ET_EXEC"


//--------------------- .note.nv.tkinfo           --------------------------
	.section	.note.nv.tkinfo,"",@"SHT_NOTE"
	.sectionflags	@"SHF_NOTE_NV_TKINFO"
	.tkinfo
        /*0018*/ 	.word	0x00000002
        /*0030*/ 	.string	""
        /*0030*/ 	.string	"ptxas"
        /*0030*/ 	.string	"Cuda compilation tools, release 13.0, V13.0.88"
        /*0030*/ 	.string	"Build cuda_13.0.r13.0/compiler.36424714_0"
        /*0030*/ 	.string	"-arch sm_100 -m 64 "



//--------------------- .note.nv.cuinfo           --------------------------
	.section	.note.nv.cuinfo,"",@"SHT_NOTE"
	.sectionflags	@"SHF_NOTE_NV_CUINFO"
        /*0018*/ 	.short	0x0002
        /*001a*/ 	.short	0x0064
        /*001c*/ 	.short	0x0082
	.zero		2


//--------------------- .nv.info                  --------------------------
	.section	.nv.info,"",@"SHT_CUDA_INFO"
	.align	4


	//----- nvinfo : EIATTR_REGCOUNT
	.align		4
        /*0000*/ 	.byte	0x04, 0x2f
        /*0002*/ 	.short	(.L_1 - .L_0)
	.align		4
.L_0:
        /*0004*/ 	.word	index@(_Z19NbodyKernelOnDevicePfiS_i)
        /*0008*/ 	.word	0x00000004


	//----- nvinfo : EIATTR_FRAME_SIZE
	.align		4
.L_1:
        /*000c*/ 	.byte	0x04, 0x11
        /*000e*/ 	.short	(.L_3 - .L_2)
	.align		4
.L_2:
        /*0010*/ 	.word	index@(_Z19NbodyKernelOnDevicePfiS_i)
        /*0014*/ 	.word	0x00000000


	//----- nvinfo : EIATTR_MIN_STACK_SIZE
	.align		4
.L_3:
        /*0018*/ 	.byte	0x04, 0x12
        /*001a*/ 	.short	(.L_5 - .L_4)
	.align		4
.L_4:
        /*001c*/ 	.word	index@(_Z19NbodyKernelOnDevicePfiS_i)
        /*0020*/ 	.word	0x00000000
.L_5:


//--------------------- .nv.compat                --------------------------
	.section	.nv.compat,"",@"SHT_CUDA_COMPAT_INFO"
	.align	4
        /*0000*/ 	.byte	0x02, 0x09, 0x00, 0x00, 0x02, 0x02, 0x01, 0x00, 0x02, 0x05, 0x05, 0x00, 0x03, 0x07, 0x01, 0x01
        /*0010*/ 	.byte	0x02, 0x03, 0x00, 0x00, 0x02, 0x06, 0x01, 0x00, 0x04, 0x0b, 0x08, 0x00, 0x09, 0x00, 0x00, 0x00
        /*0020*/ 	.byte	0x00, 0x00, 0x00, 0x00


//--------------------- .nv.info._Z19NbodyKernelOnDevicePfiS_i --------------------------
	.section	.nv.info._Z19NbodyKernelOnDevicePfiS_i,"",@"SHT_CUDA_INFO"
	.sectionflags	@""
	.align	4


	//----- nvinfo : EIATTR_CUDA_API_VERSION
	.align		4
        /*0000*/ 	.byte	0x04, 0x37
        /*0002*/ 	.short	(.L_7 - .L_6)
.L_6:
        /*0004*/ 	.word	0x00000082


	//----- nvinfo : EIATTR_KPARAM_INFO
	.align		4
.L_7:
        /*0008*/ 	.byte	0x04, 0x17
        /*000a*/ 	.short	(.L_9 - .L_8)
.L_8:
        /*000c*/ 	.word	0x00000000
        /*0010*/ 	.short	0x0003
        /*0012*/ 	.short	0x0018
        /*0014*/ 	.byte	0x00, 0xf0, 0x11, 0x00


	//----- nvinfo : EIATTR_KPARAM_INFO
	.align		4
.L_9:
        /*0018*/ 	.byte	0x04, 0x17
        /*001a*/ 	.short	(.L_11 - .L_10)
.L_10:
        /*001c*/ 	.word	0x00000000
        /*0020*/ 	.short	0x0002
        /*0022*/ 	.short	0x0010
        /*0024*/ 	.byte	0x00, 0xf5, 0x21, 0x00


	//----- nvinfo : EIATTR_KPARAM_INFO
	.align		4
.L_11:
        /*0028*/ 	.byte	0x04, 0x17
        /*002a*/ 	.short	(.L_13 - .L_12)
.L_12:
        /*002c*/ 	.word	0x00000000
        /*0030*/ 	.short	0x0001
        /*0032*/ 	.short	0x0008
        /*0034*/ 	.byte	0x00, 0xf0, 0x11, 0x00


	//----- nvinfo : EIATTR_KPARAM_INFO
	.align		4
.L_13:
        /*0038*/ 	.byte	0x04, 0x17
        /*003a*/ 	.short	(.L_15 - .L_14)
.L_14:
        /*003c*/ 	.word	0x00000000
        /*0040*/ 	.short	0x0000
        /*0042*/ 	.short	0x0000
        /*0044*/ 	.byte	0x00, 0xf5, 0x21, 0x00


	//----- nvinfo : EIATTR_SPARSE_MMA_MASK
	.align		4
.L_15:
        /*0048*/ 	.byte	0x03, 0x50
        /*004a*/ 	.short	0x0000


	//----- nvinfo : EIATTR_MAXREG_COUNT
	.align		4
        /*004c*/ 	.byte	0x03, 0x1b
        /*004e*/ 	.short	0x00ff


	//----- nvinfo : EIATTR_MERCURY_ISA_VERSION
	.align		4
        /*0050*/ 	.byte	0x03, 0x5f
        /*0052*/ 	.short	0x0101


	//----- nvinfo : EIATTR_VRC_CTA_INIT_COUNT
	.align		4
        /*0054*/ 	.byte	0x02, 0x4a
	.zero		1
	.zero		1


	//----- nvinfo : EIATTR_EXIT_INSTR_OFFSETS
	.align		4
        /*0058*/ 	.byte	0x04, 0x1c
        /*005a*/ 	.short	(.L_17 - .L_16)


	//   ....[0]....
.L_16:
        /*005c*/ 	.word	0x00000010


	//----- nvinfo : EIATTR_CBANK_PARAM_SIZE
	.align		4
.L_17:
        /*0060*/ 	.byte	0x03, 0x19
        /*0062*/ 	.short	0x001c


	//----- nvinfo : EIATTR_PARAM_CBANK
	.align		4
        /*0064*/ 	.byte	0x04, 0x0a
        /*0066*/ 	.short	(.L_19 - .L_18)
	.align		4
.L_18:
        /*0068*/ 	.word	index@(.nv.constant0._Z19NbodyKernelOnDevicePfiS_i)
        /*006c*/ 	.short	0x0380
        /*006e*/ 	.short	0x001c


	//----- nvinfo : EIATTR_SW_WAR
	.align		4
.L_19:
        /*0070*/ 	.byte	0x04, 0x36
        /*0072*/ 	.short	(.L_21 - .L_20)
.L_20:
        /*0074*/ 	.word	0x00000008
.L_21:


//--------------------- .nv.callgraph             --------------------------
	.section	.nv.callgraph,"",@"SHT_CUDA_CALLGRAPH"
	.align	4
	.sectionentsize	8
	.align		4
        /*0000*/ 	.word	0x00000000
	.align		4
        /*0004*/ 	.word	0xffffffff
	.align		4
        /*0008*/ 	.word	0x00000000
	.align		4
        /*000c*/ 	.word	0xfffffffe
	.align		4
        /*0010*/ 	.word	0x00000000
	.align		4
        /*0014*/ 	.word	0xfffffffd
	.align		4
        /*0018*/ 	.word	0x00000000
	.align		4
        /*001c*/ 	.word	0xfffffffc


//--------------------- .text._Z19NbodyKernelOnDevicePfiS_i --------------------------
	.section	.text._Z19NbodyKernelOnDevicePfiS_i,"ax",@progbits
	.align	128
        .global         _Z19NbodyKernelOnDevicePfiS_i
        .type           _Z19NbodyKernelOnDevicePfiS_i,@function
        .size           _Z19NbodyKernelOnDevicePfiS_i,(.L_x_1 - _Z19NbodyKernelOnDevicePfiS_i)
        .other          _Z19NbodyKernelOnDevicePfiS_i,@"STO_CUDA_ENTRY STV_DEFAULT"
_Z19NbodyKernelOnDevicePfiS_i:
.text._Z19NbodyKernelOnDevicePfiS_i:
[----:B------:R-:W-:Y:S01]  /*0000*/  LDC R1, c[0x0][0x37c] ;  /* 0x0000df00ff017b82 */ /* 0x000fe20000000800 */
[----:B------:R-:W-:Y:S05]  /*0010*/  EXIT ;  /* 0x000000000000794d */ /* 0x000fea0003800000 */
.L_x_0:
[----:B------:R-:W-:-:S00]  /*0020*/  BRA `(.L_x_0) ;  /* 0xfffffffc00fc7947 */ /* 0x000fc0000383ffff */
[----:B------:R-:W-:-:S00]  /*0030*/  NOP ;  /* 0x0000000000007918 */ /* 0x000fc00000000000 */
        /* <DEDUP_REMOVED lines=12> */
.L_x_1:


//--------------------- .nv.shared.reserved.0     --------------------------
	.section	.nv.shared.reserved.0,"aw",@nobits
	.weak		__nv_reservedSMEM_offset_0_alias
	.size		__nv_reservedSMEM_offset_0_alias, 0, 64
	.other		__nv_reservedSMEM_offset_0_alias,@"STO_CUDA_RESERVED_SHARED STV_DEFAULT"
__nv_reservedSMEM_offset_0_alias:
	.zero		0
	.zero		64


//--------------------- .nv.constant0._Z19NbodyKernelOnDevicePfiS_i --------------------------
	.section	.nv.constant0._Z19NbodyKernelOnDevicePfiS_i,"a",@progbits
	.sectionflags	@""
	.align	4
.nv.constant0._Z19NbodyKernelOnDevicePfiS_i:
	.zero		924


//--------------------- SYMBOLS --------------------------

	.type		.nv.reservedSmem.offset0,@object
	.size		.nv.reservedSmem.offset0,0x4
